//
// Generated by NVIDIA NVVM Compiler
//
// Compiler Build ID: CL-36424714
// Cuda compilation tools, release 13.0, V13.0.88
// Based on NVVM 20.0.0
//

.version 9.0
.target sm_100
.address_size 64

	// .globl	_Z6kerneli
.extern .func  (.param .b32 func_retval0) vprintf
(
	.param .b64 vprintf_param_0,
	.param .b64 vprintf_param_1
)
;
.global .align 1 .b8 $str[20] = {75, 101, 114, 110, 101, 108, 32, 37, 100, 32, 99, 111, 109, 112, 108, 101, 116, 101, 10};

.visible .entry _Z6kerneli(
	.param .u32 _Z6kerneli_param_0
)
{
	.local .align 8 .b8 	__local_depot0[8];
	.reg .b64 	%SP;
	.reg .b64 	%SPL;
	.reg .pred 	%p<3>;
	.reg .b32 	%r<10>;
	.reg .b64 	%rd<7>;

	mov.u64 	%SPL, __local_depot0;
	cvta.local.u64 	%SP, %SPL;
	ld.param.u32 	%r1, [_Z6kerneli_param_0];
	mov.b32 	%r2, 0;
	mov.u32 	%r9, %r2;
	mov.u32 	%r3, %r9;
	setp.gt.s32 	%p1, %r3, 999999;
	@%p1 bra 	$L__BB0_2;
$L__BB0_1:
	mov.u32 	%r4, %r9;
	add.s32 	%r5, %r4, 1;
	mov.u32 	%r9, %r5;
	mov.u32 	%r6, %r9;
	setp.lt.s32 	%p2, %r6, 1000000;
	@%p2 bra 	$L__BB0_1;
$L__BB0_2:
	add.u64 	%rd3, %SP, 0;
	add.u64 	%rd4, %SPL, 0;
	st.local.u32 	[%rd4], %r1;
	mov.u64 	%rd5, $str;
	cvta.global.u64 	%rd6, %rd5;
	{ // callseq 0, 0
	.param .b64 param0;
	st.param.b64 	[param0], %rd6;
	.param .b64 param1;
	st.param.b64 	[param1], %rd3;
	.param .b32 retval0;
	call.uni (retval0), 
	vprintf, 
	(
	param0, 
	param1
	);
	ld.param.b32 	%r7, [retval0];
	} // callseq 0
	ret;

}


// ===== COMPILED SASS (sm_100) =====

	.target	sm_100

	.elftype	@"ET_EXEC"


//--------------------- .note.nv.tkinfo           --------------------------
	.section	.note.nv.tkinfo,"",@"SHT_NOTE"
	.sectionflags	@"SHF_NOTE_NV_TKINFO"
	.tkinfo
        /*0018*/ 	.word	0x00000002
        /*0030*/ 	.string	""
        /*0030*/ 	.string	"ptxas"
        /*0030*/ 	.string	"Cuda compilation tools, release 13.0, V13.0.88"
        /*0030*/ 	.string	"Build cuda_13.0.r13.0/compiler.36424714_0"
        /*0030*/ 	.string	"-arch sm_100 -m 64 "



//--------------------- .note.nv.cuinfo           --------------------------
	.section	.note.nv.cuinfo,"",@"SHT_NOTE"
	.sectionflags	@"SHF_NOTE_NV_CUINFO"
        /*0018*/ 	.short	0x0002
        /*001a*/ 	.short	0x0064
        /*001c*/ 	.short	0x0082
	.zero		2


//--------------------- .nv.info                  --------------------------
	.section	.nv.info,"",@"SHT_CUDA_INFO"
	.align	4


	//----- nvinfo : EIATTR_REGCOUNT
	.align		4
        /*0000*/ 	.byte	0x04, 0x2f
        /*0002*/ 	.short	(.L_2 - .L_1)
	.align		4
.L_1:
        /*0004*/ 	.word	index@(_Z6kerneli)
        /*0008*/ 	.word	0x00000018


	//----- nvinfo : EIATTR_FRAME_SIZE
	.align		4
.L_2:
        /*000c*/ 	.byte	0x04, 0x11
        /*000e*/ 	.short	(.L_4 - .L_3)
	.align		4
.L_3:
        /*0010*/ 	.word	index@(_Z6kerneli)
        /*0014*/ 	.word	0x00000008


	//----- nvinfo : EIATTR_MIN_STACK_SIZE
	.align		4
.L_4:
        /*0018*/ 	.byte	0x04, 0x12
        /*001a*/ 	.short	(.L_6 - .L_5)
	.align		4
.L_5:
        /*001c*/ 	.word	index@(_Z6kerneli)
        /*0020*/ 	.word	0x00000008
.L_6:


//--------------------- .nv.compat                --------------------------
	.section	.nv.compat,"",@"SHT_CUDA_COMPAT_INFO"
	.align	4
        /*0000*/ 	.byte	0x02, 0x09, 0x00, 0x00, 0x02, 0x02, 0x01, 0x00, 0x02, 0x05, 0x05, 0x00, 0x03, 0x07, 0x01, 0x01
        /*0010*/ 	.byte	0x02, 0x03, 0x00, 0x00, 0x02, 0x06, 0x01, 0x00, 0x04, 0x0b, 0x08, 0x00, 0x09, 0x00, 0x00, 0x00
        /*0020*/ 	.byte	0x00, 0x00, 0x00, 0x00


//--------------------- .nv.info._Z6kerneli       --------------------------
	.section	.nv.info._Z6kerneli,"",@"SHT_CUDA_INFO"
	.sectionflags	@""
	.align	4


	//----- nvinfo : EIATTR_CUDA_API_VERSION
	.align		4
        /*0000*/ 	.byte	0x04, 0x37
        /*0002*/ 	.short	(.L_8 - .L_7)
.L_7:
        /*0004*/ 	.word	0x00000082


	//----- nvinfo : EIATTR_KPARAM_INFO
	.align		4
.L_8:
        /*0008*/ 	.byte	0x04, 0x17
        /*000a*/ 	.short	(.L_10 - .L_9)
.L_9:
        /*000c*/ 	.word	0x00000000
        /*0010*/ 	.short	0x0000
        /*0012*/ 	.short	0x0000
        /*0014*/ 	.byte	0x00, 0xf0, 0x11, 0x00


	//----- nvinfo : EIATTR_SPARSE_MMA_MASK
	.align		4
.L_10:
        /*0018*/ 	.byte	0x03, 0x50
        /*001a*/ 	.short	0x0000


	//----- nvinfo : EIATTR_MAXREG_COUNT
	.align		4
        /*001c*/ 	.byte	0x03, 0x1b
        /*001e*/ 	.short	0x00ff


	//----- nvinfo : EIATTR_EXTERNS
	.align		4
        /*0020*/ 	.byte	0x04, 0x0f
        /*0022*/ 	.short	(.L_12 - .L_11)


	//   ....[0]....
	.align		4
.L_11:
        /*0024*/ 	.word	index@(vprintf)


	//----- nvinfo : EIATTR_MERCURY_ISA_VERSION
	.align		4
.L_12:
        /*0028*/ 	.byte	0x03, 0x5f
        /*002a*/ 	.short	0x0101


	//----- nvinfo : EIATTR_VRC_CTA_INIT_COUNT
	.align		4
        /*002c*/ 	.byte	0x02, 0x4a
	.zero		1
	.zero		1


	//----- nvinfo : EIATTR_SYSCALL_OFFSETS
	.align		4
        /*0030*/ 	.byte	0x04, 0x46
        /*0032*/ 	.short	(.L_14 - .L_13)


	//   ....[0]....
.L_13:
        /*0034*/ 	.word	0x000000e0


	//----- nvinfo : EIATTR_EXIT_INSTR_OFFSETS
	.align		4
.L_14:
        /*0038*/ 	.byte	0x04, 0x1c
        /*003a*/ 	.short	(.L_16 - .L_15)


	//   ....[0]....
.L_15:
        /*003c*/ 	.word	0x000000f0


	//----- nvinfo : EIATTR_CBANK_PARAM_SIZE
	.align		4
.L_16:
        /*0040*/ 	.byte	0x03, 0x19
        /*0042*/ 	.short	0x0004


	//----- nvinfo : EIATTR_PARAM_CBANK
	.align		4
        /*0044*/ 	.byte	0x04, 0x0a
        /*0046*/ 	.short	(.L_18 - .L_17)
	.align		4
.L_17:
        /*0048*/ 	.word	index@(.nv.constant0._Z6kerneli)
        /*004c*/ 	.short	0x0380
        /*004e*/ 	.short	0x0004


	//----- nvinfo : EIATTR_SW_WAR
	.align		4
.L_18:
        /*0050*/ 	.byte	0x04, 0x36
        /*0052*/ 	.short	(.L_20 - .L_19)
.L_19:
        /*0054*/ 	.word	0x00000008
.L_20:


//--------------------- .nv.callgraph             --------------------------
	.section	.nv.callgraph,"",@"SHT_CUDA_CALLGRAPH"
	.align	4
	.sectionentsize	8
	.align		4
        /*0000*/ 	.word	0x00000000
	.align		4
        /*0004*/ 	.word	0xffffffff
	.align		4
        /*0008*/ 	.word	index@(_Z6kerneli)
	.align		4
        /*000c*/ 	.word	index@(vprintf)
	.align		4
        /*0010*/ 	.word	0x00000000
	.align		4
        /*0014*/ 	.word	0xfffffffe
	.align		4
        /*0018*/ 	.word	0x00000000
	.align		4
        /*001c*/ 	.word	0xfffffffd
	.align		4
        /*0020*/ 	.word	0x00000000
	.align		4
        /*0024*/ 	.word	0xfffffffc


//--------------------- .nv.constant4             --------------------------
	.section	.nv.constant4,"a",@progbits
	.align	8
	.align		8
.nv.constant4:
        /*0000*/ 	.dword	vprintf
	.align		8
        /*0008*/ 	.dword	$str


//--------------------- .text._Z6kerneli          --------------------------
	.section	.text._Z6kerneli,"ax",@progbits
	.align	128
        .global         _Z6kerneli
        .type           _Z6kerneli,@function
        .size           _Z6kerneli,(.L_x_2 - _Z6kerneli)
        .other          _Z6kerneli,@"STO_CUDA_ENTRY STV_DEFAULT"
_Z6kerneli:
.text._Z6kerneli:
[----:B------:R-:W0:Y:S08]  /*0000*/  LDC R1, c[0x0][0x37c] ;  /* 0x0000df00ff017b82 */ /* 0x000e300000000800 */
[----:B------:R-:W1:Y:S01]  /*0010*/  LDC R8, c[0x0][0x380] ;  /* 0x0000e000ff087b82 */ /* 0x000e620000000800 */
[----:B0-----:R-:W-:Y:S01]  /*0020*/  VIADD R1, R1, 0xfffffff8 ;  /* 0xfffffff801017836 */ /* 0x001fe20000000000 */
[----:B------:R-:W-:Y:S01]  /*0030*/  MOV R0, 0x0 ;  /* 0x0000000000007802 */ /* 0x000fe20000000f00 */
[----:B------:R-:W0:Y:S01]  /*0040*/  LDCU UR4, c[0x0][0x2f8] ;  /* 0x00005f00ff0477ac */ /* 0x000e220008000800 */
[----:B------:R-:W2:Y:S04]  /*0050*/  LDCU.64 UR6, c[0x4][0x8] ;  /* 0x01000100ff0677ac */ /* 0x000ea80008000a00 */
[----:B------:R3:W4:Y:S01]  /*0060*/  LDC.64 R2, c[0x4][R0] ;  /* 0x0100000000027b82 */ /* 0x0007220000000a00 */
[----:B------:R-:W5:Y:S01]  /*0070*/  LDCU UR5, c[0x0][0x2fc] ;  /* 0x00005f80ff0577ac */ /* 0x000f620008000800 */
[----:B0-----:R-:W-:Y:S01]  /*0080*/  IADD3 R6, P0, PT, R1, UR4, RZ ;  /* 0x0000000401067c10 */ /* 0x001fe2000ff1e0ff */
[----:B-1----:R3:W-:Y:S01]  /*0090*/  STL [R1], R8 ;  /* 0x0000000801007387 */ /* 0x0027e20000100800 */
[----:B--2---:R-:W-:Y:S01]  /*00a0*/  IMAD.U32 R4, RZ, RZ, UR6 ;  /* 0x00000006ff047e24 */ /* 0x004fe2000f8e00ff */
[----:B------:R-:W-:-:S02]  /*00b0*/  MOV R5, UR7 ;  /* 0x0000000700057c02 */ /* 0x000fc40008000f00 */
[----:B-----5:R-:W-:-:S08]  /*00c0*/  IMAD.X R7, RZ, RZ, UR5, P0 ;  /* 0x00000005ff077e24 */ /* 0x020fd000080e06ff */
[----:B------:R-:W-:-:S07]  /*00d0*/  LEPC R20, `(.L_x_0) ;  /* 0x000000001014794e */ /* 0x000fce0000000000 */
[----:B---34-:R-:W-:Y:S05]  /*00e0*/  CALL.ABS.NOINC R2 ;  /* 0x0000000002007343 */ /* 0x018fea0003c00000 */
.L_x_0:
[----:B------:R-:W-:Y:S05]  /*00f0*/  EXIT ;  /* 0x000000000000794d */ /* 0x000fea0003800000 */
.L_x_1:
[----:B------:R-:W-:-:S00]  /*0100*/  BRA `(.L_x_1) ;  /* 0xfffffffc00fc7947 */ /* 0x000fc0000383ffff */
[----:B------:R-:W-:-:S00]  /*0110*/  NOP ;  /* 0x0000000000007918 */ /* 0x000fc00000000000 */
        /* <DEDUP_REMOVED lines=14> */
.L_x_2:


//--------------------- .nv.global.init           --------------------------
	.section	.nv.global.init,"aw",@progbits
.nv.global.init:
	.type		$str,@object
	.size		$str,(.L_0 - $str)
$str:
        /*0000*/ 	.byte	0x4b, 0x65, 0x72, 0x6e, 0x65, 0x6c, 0x20, 0x25, 0x64, 0x20, 0x63, 0x6f, 0x6d, 0x70, 0x6c, 0x65
        /*0010*/ 	.byte	0x74, 0x65, 0x0a, 0x00
.L_0:


//--------------------- .nv.shared.reserved.0     --------------------------
	.section	.nv.shared.reserved.0,"aw",@nobits
	.weak		__nv_reservedSMEM_offset_0_alias
	.size		__nv_reservedSMEM_offset_0_alias, 0, 64
	.other		__nv_reservedSMEM_offset_0_alias,@"STO_CUDA_RESERVED_SHARED STV_DEFAULT"
__nv_reservedSMEM_offset_0_alias:
	.zero		0
	.zero		64


//--------------------- .nv.constant0._Z6kerneli  --------------------------
	.section	.nv.constant0._Z6kerneli,"a",@progbits
	.sectionflags	@""
	.align	4
.nv.constant0._Z6kerneli:
	.zero		900


//--------------------- SYMBOLS --------------------------

	.type		.nv.reservedSmem.offset0,@object
	.size		.nv.reservedSmem.offset0,0x4
	.type		vprintf,@function
